	.headerflags	@"EF_CUDA_TEXMODE_UNIFIED EF_CUDA_64BIT_ADDRESS EF_CUDA_ACCELERATORS EF_CUDA_SM90 EF_CUDA_VIRTUAL_SM(EF_CUDA_SM90)"
	.elftype	@"ET_EXEC"


//--------------------- .nv.info                  --------------------------
	.section	.nv.info,"",@"SHT_CUDA_INFO"
	.align	4


	//----- nvinfo : EIATTR_REGCOUNT
	.align		4
        /*0000*/ 	.byte	0x04, 0x2f
        /*0002*/ 	.short	(.L_1 - .L_0)
	.align		4
.L_0:
        /*0004*/ 	.word	index@(triton_poi_fused_convolution_leaky_relu_31)
        /*0008*/ 	.word	0x0000000e


	//----- nvinfo : EIATTR_MIN_STACK_SIZE
	.align		4
.L_1:
        /*000c*/ 	.byte	0x04, 0x12
        /*000e*/ 	.short	(.L_3 - .L_2)
	.align		4
.L_2:
        /*0010*/ 	.word	index@(triton_poi_fused_convolution_leaky_relu_31)
        /*0014*/ 	.word	0x00000000


	//----- nvinfo : EIATTR_FRAME_SIZE
	.align		4
.L_3:
        /*0018*/ 	.byte	0x04, 0x11
        /*001a*/ 	.short	(.L_5 - .L_4)
	.align		4
.L_4:
        /*001c*/ 	.word	index@(triton_poi_fused_convolution_leaky_relu_31)
        /*0020*/ 	.word	0x00000000


	//----- nvinfo : EIATTR_MIN_STACK_SIZE
	.align		4
.L_5:
        /*0024*/ 	.byte	0x04, 0x12
        /*0026*/ 	.short	(.L_7 - .L_6)
	.align		4
.L_6:
        /*0028*/ 	.word	index@(triton_poi_fused_convolution_leaky_relu_31)
        /*002c*/ 	.word	0x00000000
.L_7:


//--------------------- .nv.info.triton_poi_fused_convolution_leaky_relu_31 --------------------------
	.section	.nv.info.triton_poi_fused_convolution_leaky_relu_31,"",@"SHT_CUDA_INFO"
	.sectionflags	@""
	.align	4


	//----- nvinfo : EIATTR_CUDA_API_VERSION
	.align		4
        /*0000*/ 	.byte	0x04, 0x37
        /*0002*/ 	.short	(.L_9 - .L_8)
.L_8:
        /*0004*/ 	.word	0x0000007c


	//----- nvinfo : EIATTR_KPARAM_INFO
	.align		4
.L_9:
        /*0008*/ 	.byte	0x04, 0x17
        /*000a*/ 	.short	(.L_11 - .L_10)
.L_10:
        /*000c*/ 	.word	0x00000000
        /*0010*/ 	.short	0x0003
        /*0012*/ 	.short	0x0018
        /*0014*/ 	.byte	0x00, 0xf0, 0x11, 0x00


	//----- nvinfo : EIATTR_KPARAM_INFO
	.align		4
.L_11:
        /*0018*/ 	.byte	0x04, 0x17
        /*001a*/ 	.short	(.L_13 - .L_12)
.L_12:
        /*001c*/ 	.word	0x00000000
        /*0020*/ 	.short	0x0002
        /*0022*/ 	.short	0x0010
        /*0024*/ 	.byte	0x00, 0xf4, 0x21, 0x00


	//----- nvinfo : EIATTR_KPARAM_INFO
	.align		4
.L_13:
        /*0028*/ 	.byte	0x04, 0x17
        /*002a*/ 	.short	(.L_15 - .L_14)
.L_14:
        /*002c*/ 	.word	0x00000000
        /*0030*/ 	.short	0x0001
        /*0032*/ 	.short	0x0008
        /*0034*/ 	.byte	0x00, 0xf4, 0x21, 0x00


	//----- nvinfo : EIATTR_KPARAM_INFO
	.align		4
.L_15:
        /*0038*/ 	.byte	0x04, 0x17
        /*003a*/ 	.short	(.L_17 - .L_16)
.L_16:
        /*003c*/ 	.word	0x00000000
        /*0040*/ 	.short	0x0000
        /*0042*/ 	.short	0x0000
        /*0044*/ 	.byte	0x00, 0xf4, 0x21, 0x00


	//----- nvinfo : EIATTR_SPARSE_MMA_MASK
	.align		4
.L_17:
        /*0048*/ 	.byte	0x03, 0x50
        /*004a*/ 	.short	0x0000


	//----- nvinfo : EIATTR_MAXREG_COUNT
	.align		4
        /*004c*/ 	.byte	0x03, 0x1b
        /*004e*/ 	.short	0x00ff


	//----- nvinfo : EIATTR_EXIT_INSTR_OFFSETS
	.align		4
        /*0050*/ 	.byte	0x04, 0x1c
        /*0052*/ 	.short	(.L_19 - .L_18)


	//   ....[0]....
.L_18:
        /*0054*/ 	.word	0x000001e0


	//----- nvinfo : EIATTR_REQNTID
	.align		4
.L_19:
        /*0058*/ 	.byte	0x04, 0x10
        /*005a*/ 	.short	(.L_21 - .L_20)
.L_20:
        /*005c*/ 	.word	0x00000080
        /*0060*/ 	.word	0x00000001
        /*0064*/ 	.word	0x00000001


	//----- nvinfo : EIATTR_CBANK_PARAM_SIZE
	.align		4
.L_21:
        /*0068*/ 	.byte	0x03, 0x19
        /*006a*/ 	.short	0x001c


	//----- nvinfo : EIATTR_PARAM_CBANK
	.align		4
        /*006c*/ 	.byte	0x04, 0x0a
        /*006e*/ 	.short	(.L_23 - .L_22)
	.align		4
.L_22:
        /*0070*/ 	.word	index@(.nv.constant0.triton_poi_fused_convolution_leaky_relu_31)
        /*0074*/ 	.short	0x0210
        /*0076*/ 	.short	0x001c


	//----- nvinfo : EIATTR_SW_WAR
	.align		4
.L_23:
        /*0078*/ 	.byte	0x04, 0x36
        /*007a*/ 	.short	(.L_25 - .L_24)
.L_24:
        /*007c*/ 	.word	0x00000008
.L_25:


//--------------------- .nv.callgraph             --------------------------
	.section	.nv.callgraph,"",@"SHT_CUDA_CALLGRAPH"
	.align	4
	.sectionentsize	8
	.align		4
        /*0000*/ 	.word	0x00000000
	.align		4
        /*0004*/ 	.word	0xffffffff
	.align		4
        /*0008*/ 	.word	0x00000000
	.align		4
        /*000c*/ 	.word	0xfffffffe
	.align		4
        /*0010*/ 	.word	0x00000000
	.align		4
        /*0014*/ 	.word	0xfffffffd
	.align		4
        /*0018*/ 	.word	0x00000000
	.align		4
        /*001c*/ 	.word	0xfffffffc


//--------------------- .text.triton_poi_fused_convolution_leaky_relu_31 --------------------------
	.section	.text.triton_poi_fused_convolution_leaky_relu_31,"ax",@progbits
	.align	128
        .global         triton_poi_fused_convolution_leaky_relu_31
        .type           triton_poi_fused_convolution_leaky_relu_31,@function
        .size           triton_poi_fused_convolution_leaky_relu_31,(.L_x_1 - triton_poi_fused_convolution_leaky_relu_31)
        .other          triton_poi_fused_convolution_leaky_relu_31,@"STO_CUDA_ENTRY STV_DEFAULT"
triton_poi_fused_convolution_leaky_relu_31:
.text.triton_poi_fused_convolution_leaky_relu_31:
[----:B------:R-:W-:Y:S01]  /*0000*/  LDC R1, c[0x0][0x28] ;  /* 0x00000a00ff017b82 */ /* 0x000fe20000000800 */
[----:B------:R-:W1:Y:S07]  /*0010*/  S2R R0, SR_TID.X ;  /* 0x0000000000007919 */ /* 0x000e6e0000002100 */
[----:B------:R-:W2:Y:S01]  /*0020*/  LDC.64 R4, c[0x0][0x220] ;  /* 0x00008800ff047b82 */ /* 0x000ea20000000a00 */
[----:B------:R-:W-:Y:S01]  /*0030*/  ULDC.64 UR4, c[0x0][0x208] ;  /* 0x0000820000047ab9 */ /* 0x000fe20000000a00 */
[----:B------:R-:W3:Y:S06]  /*0040*/  S2R R9, SR_CTAID.X ;  /* 0x0000000000097919 */ /* 0x000eec0000002500 */
[----:B------:R-:W4:Y:S08]  /*0050*/  LDC.64 R2, c[0x0][0x210] ;  /* 0x00008400ff027b82 */ /* 0x000f300000000a00 */
[----:B------:R-:W5:Y:S01]  /*0060*/  LDC.64 R6, c[0x0][0x218] ;  /* 0x00008600ff067b82 */ /* 0x000f620000000a00 */
[----:B-1----:R-:W-:-:S04]  /*0070*/  LOP3.LUT R0, R0, 0x7f, RZ, 0xc0, !PT ;  /* 0x0000007f00007812 */ /* 0x002fc800078ec0ff */
[----:B---3--:R-:W-:-:S05]  /*0080*/  LEA R9, R9, R0, 0x7 ;  /* 0x0000000009097211 */ /* 0x008fca00078e38ff */
[----:B------:R-:W-:-:S04]  /*0090*/  IMAD.HI R0, R9, 0x66666667, RZ ;  /* 0x6666666709007827 */ /* 0x000fc800078e02ff */
[----:B----4-:R-:W-:Y:S01]  /*00a0*/  IMAD.WIDE R2, R9, 0x4, R2 ;  /* 0x0000000409027825 */ /* 0x010fe200078e0202 */
[----:B------:R-:W-:-:S03]  /*00b0*/  SHF.R.S32.HI R11, RZ, 0x1, R0 ;  /* 0x00000001ff0b7819 */ /* 0x000fc60000011400 */
[----:B-----5:R-:W-:Y:S01]  /*00c0*/  IMAD.WIDE R6, R9, 0x4, R6 ;  /* 0x0000000409067825 */ /* 0x020fe200078e0206 */
[----:B------:R-:W-:-:S04]  /*00d0*/  LEA.HI R11, R0, R11, RZ, 0x1 ;  /* 0x0000000b000b7211 */ /* 0x000fc800078f08ff */
[----:B------:R-:W-:Y:S01]  /*00e0*/  SHF.R.S32.HI R0, RZ, 0x1f, R11 ;  /* 0x0000001fff007819 */ /* 0x000fe2000001140b */
[----:B------:R-:W3:Y:S03]  /*00f0*/  LDG.E R8, desc[UR4][R6.64] ;  /* 0x0000000406087981 */ /* 0x000ee6000c1e1900 */
[----:B------:R-:W-:-:S04]  /*0100*/  LEA.HI R0, R0, R11, RZ, 0xa ;  /* 0x0000000b00007211 */ /* 0x000fc800078f50ff */
[----:B------:R-:W-:-:S04]  /*0110*/  LOP3.LUT R0, R0, 0xfffffc00, RZ, 0xc0, !PT ;  /* 0xfffffc0000007812 */ /* 0x000fc800078ec0ff */
[----:B------:R-:W-:Y:S02]  /*0120*/  IADD3 R11, R11, -R0, RZ ;  /* 0x800000000b0b7210 */ /* 0x000fe40007ffe0ff */
[----:B------:R-:W4:Y:S03]  /*0130*/  LDG.E R0, desc[UR4][R2.64] ;  /* 0x0000000402007981 */ /* 0x000f26000c1e1900 */
[----:B--2---:R-:W-:-:S06]  /*0140*/  IMAD.WIDE R4, R11, 0x4, R4 ;  /* 0x000000040b047825 */ /* 0x004fcc00078e0204 */
[----:B------:R-:W4:Y:S02]  /*0150*/  LDG.E.EL R5, desc[UR4][R4.64] ;  /* 0x0000000404057981 */ /* 0x000f24000c2e1900 */
[C---:B----4-:R-:W-:Y:S02]  /*0160*/  FSETP.GT.AND P0, PT, R0.reuse, -R5, PT ;  /* 0x800000050000720b */ /* 0x050fe40003f04000 */
[C---:B---3--:R-:W-:Y:S01]  /*0170*/  FSETP.GT.AND P1, PT, R5.reuse, -R8, PT ;  /* 0x800000080500720b */ /* 0x048fe20003f24000 */
[----:B------:R-:W-:Y:S01]  /*0180*/  FADD R9, R0, R5 ;  /* 0x0000000500097221 */ /* 0x000fe20000000000 */
[----:B------:R-:W-:-:S09]  /*0190*/  FADD R11, R5, R8 ;  /* 0x00000008050b7221 */ /* 0x000fd20000000000 */
[----:B------:R-:W-:Y:S02]  /*01a0*/  @!P0 FMUL R9, R9, 0.10000000149011611938 ;  /* 0x3dcccccd09098820 */ /* 0x000fe40000400000 */
[----:B------:R-:W-:-:S03]  /*01b0*/  @!P1 FMUL R11, R11, 0.10000000149011611938 ;  /* 0x3dcccccd0b0b9820 */ /* 0x000fc60000400000 */
[----:B------:R-:W-:Y:S04]  /*01c0*/  STG.E desc[UR4][R2.64], R9 ;  /* 0x0000000902007986 */ /* 0x000fe8000c101904 */
[----:B------:R-:W-:Y:S01]  /*01d0*/  STG.E desc[UR4][R6.64], R11 ;  /* 0x0000000b06007986 */ /* 0x000fe2000c101904 */
[----:B------:R-:W-:Y:S05]  /*01e0*/  EXIT ;  /* 0x000000000000794d */ /* 0x000fea0003800000 */
.L_x_0:
[----:B------:R-:W-:-:S00]  /*01f0*/  BRA `(.L_x_0) ;  /* 0xfffffffc00fc7947 */ /* 0x000fc0000383ffff */
[----:B------:R-:W-:-:S00]  /*0200*/  NOP ;  /* 0x0000000000007918 */ /* 0x000fc00000000000 */
[----:B------:R-:W-:-:S00]  /*0210*/  NOP ;  /* 0x0000000000007918 */ /* 0x000fc00000000000 */
[----:B------:R-:W-:-:S00]  /*0220*/  NOP ;  /* 0x0000000000007918 */ /* 0x000fc00000000000 */
[----:B------:R-:W-:-:S00]  /*0230*/  NOP ;  /* 0x0000000000007918 */ /* 0x000fc00000000000 */
[----:B------:R-:W-:-:S00]  /*0240*/  NOP ;  /* 0x0000000000007918 */ /* 0x000fc00000000000 */
[----:B------:R-:W-:-:S00]  /*0250*/  NOP ;  /* 0x0000000000007918 */ /* 0x000fc00000000000 */
[----:B------:R-:W-:-:S00]  /*0260*/  NOP ;  /* 0x0000000000007918 */ /* 0x000fc00000000000 */
[----:B------:R-:W-:-:S00]  /*0270*/  NOP ;  /* 0x0000000000007918 */ /* 0x000fc00000000000 */
.L_x_1:


//--------------------- .nv.constant0.triton_poi_fused_convolution_leaky_relu_31 --------------------------
	.section	.nv.constant0.triton_poi_fused_convolution_leaky_relu_31,"a",@progbits
	.sectionflags	@""
	.align	4
.nv.constant0.triton_poi_fused_convolution_leaky_relu_31:
	.zero		556
